//
// Generated by NVIDIA NVVM Compiler
//
// Compiler Build ID: CL-36424714
// Cuda compilation tools, release 13.0, V13.0.88
// Based on NVVM 20.0.0
//

.version 9.0
.target sm_100
.address_size 64

	// .globl	_Z3MinPiS_i
// _ZZ3MinPiS_iE1a has been demoted
// _ZZ3MaxPiS_iE1a has been demoted

.visible .entry _Z3MinPiS_i(
	.param .u64 .ptr .align 1 _Z3MinPiS_i_param_0,
	.param .u64 .ptr .align 1 _Z3MinPiS_i_param_1,
	.param .u32 _Z3MinPiS_i_param_2
)
{
	.reg .pred 	%p<43>;
	.reg .b32 	%r<51>;
	.reg .b64 	%rd<9>;
	// demoted variable
	.shared .align 4 .b8 _ZZ3MinPiS_iE1a[4096];
	ld.param.u64 	%rd1, [_Z3MinPiS_i_param_0];
	ld.param.u64 	%rd2, [_Z3MinPiS_i_param_1];
	ld.param.u32 	%r15, [_Z3MinPiS_i_param_2];
	mov.u32 	%r1, %ctaid.x;
	mov.u32 	%r16, %ntid.x;
	mov.u32 	%r2, %tid.x;
	mad.lo.s32 	%r3, %r1, %r16, %r2;
	setp.ge.s32 	%p1, %r3, %r15;
	shl.b32 	%r17, %r2, 2;
	mov.u32 	%r18, _ZZ3MinPiS_iE1a;
	add.s32 	%r4, %r18, %r17;
	@%p1 bra 	$L__BB0_2;
	cvta.to.global.u64 	%rd3, %rd1;
	mul.wide.s32 	%rd4, %r3, 4;
	add.s64 	%rd5, %rd3, %rd4;
	ld.global.u32 	%r19, [%rd5];
	st.shared.u32 	[%r4], %r19;
$L__BB0_2:
	bar.sync 	0;
	bar.sync 	0;
	add.s32 	%r20, %r3, 512;
	max.s32 	%r21, %r3, %r20;
	setp.ge.s32 	%p2, %r21, %r15;
	setp.gt.u32 	%p3, %r2, 511;
	or.pred  	%p4, %p3, %p2;
	@%p4 bra 	$L__BB0_5;
	ld.shared.u32 	%r22, [%r4];
	ld.shared.u32 	%r5, [%r4+2048];
	setp.le.s32 	%p5, %r22, %r5;
	@%p5 bra 	$L__BB0_5;
	st.shared.u32 	[%r4], %r5;
$L__BB0_5:
	bar.sync 	0;
	add.s32 	%r23, %r3, 256;
	setp.gt.u32 	%p6, %r2, 255;
	max.s32 	%r24, %r23, %r3;
	setp.ge.s32 	%p7, %r24, %r15;
	or.pred  	%p8, %p7, %p6;
	@%p8 bra 	$L__BB0_8;
	ld.shared.u32 	%r25, [%r4];
	ld.shared.u32 	%r6, [%r4+1024];
	setp.le.s32 	%p9, %r25, %r6;
	@%p9 bra 	$L__BB0_8;
	st.shared.u32 	[%r4], %r6;
$L__BB0_8:
	bar.sync 	0;
	add.s32 	%r26, %r3, 128;
	setp.gt.u32 	%p10, %r2, 127;
	max.s32 	%r27, %r26, %r3;
	setp.ge.s32 	%p11, %r27, %r15;
	or.pred  	%p12, %p11, %p10;
	@%p12 bra 	$L__BB0_11;
	ld.shared.u32 	%r28, [%r4];
	ld.shared.u32 	%r7, [%r4+512];
	setp.le.s32 	%p13, %r28, %r7;
	@%p13 bra 	$L__BB0_11;
	st.shared.u32 	[%r4], %r7;
$L__BB0_11:
	bar.sync 	0;
	add.s32 	%r29, %r3, 64;
	setp.gt.u32 	%p14, %r2, 63;
	max.s32 	%r30, %r29, %r3;
	setp.ge.s32 	%p15, %r30, %r15;
	or.pred  	%p16, %p15, %p14;
	@%p16 bra 	$L__BB0_14;
	ld.shared.u32 	%r31, [%r4];
	ld.shared.u32 	%r8, [%r4+256];
	setp.le.s32 	%p17, %r31, %r8;
	@%p17 bra 	$L__BB0_14;
	st.shared.u32 	[%r4], %r8;
$L__BB0_14:
	bar.sync 	0;
	add.s32 	%r32, %r3, 32;
	setp.gt.u32 	%p18, %r2, 31;
	max.s32 	%r33, %r32, %r3;
	setp.ge.s32 	%p19, %r33, %r15;
	or.pred  	%p20, %p19, %p18;
	@%p20 bra 	$L__BB0_17;
	ld.shared.u32 	%r34, [%r4];
	ld.shared.u32 	%r9, [%r4+128];
	setp.le.s32 	%p21, %r34, %r9;
	@%p21 bra 	$L__BB0_17;
	st.shared.u32 	[%r4], %r9;
$L__BB0_17:
	bar.sync 	0;
	add.s32 	%r35, %r3, 16;
	setp.gt.u32 	%p22, %r2, 15;
	max.s32 	%r36, %r35, %r3;
	setp.ge.s32 	%p23, %r36, %r15;
	or.pred  	%p24, %p23, %p22;
	@%p24 bra 	$L__BB0_20;
	ld.shared.u32 	%r37, [%r4];
	ld.shared.u32 	%r10, [%r4+64];
	setp.le.s32 	%p25, %r37, %r10;
	@%p25 bra 	$L__BB0_20;
	st.shared.u32 	[%r4], %r10;
$L__BB0_20:
	bar.sync 	0;
	add.s32 	%r38, %r3, 8;
	setp.gt.u32 	%p26, %r2, 7;
	max.s32 	%r39, %r38, %r3;
	setp.ge.s32 	%p27, %r39, %r15;
	or.pred  	%p28, %p27, %p26;
	@%p28 bra 	$L__BB0_23;
	ld.shared.u32 	%r40, [%r4];
	ld.shared.u32 	%r11, [%r4+32];
	setp.le.s32 	%p29, %r40, %r11;
	@%p29 bra 	$L__BB0_23;
	st.shared.u32 	[%r4], %r11;
$L__BB0_23:
	bar.sync 	0;
	add.s32 	%r41, %r3, 4;
	setp.gt.u32 	%p30, %r2, 3;
	max.s32 	%r42, %r41, %r3;
	setp.ge.s32 	%p31, %r42, %r15;
	or.pred  	%p32, %p31, %p30;
	@%p32 bra 	$L__BB0_26;
	ld.shared.u32 	%r43, [%r4];
	ld.shared.u32 	%r12, [%r4+16];
	setp.le.s32 	%p33, %r43, %r12;
	@%p33 bra 	$L__BB0_26;
	st.shared.u32 	[%r4], %r12;
$L__BB0_26:
	bar.sync 	0;
	add.s32 	%r44, %r3, 2;
	setp.gt.u32 	%p34, %r2, 1;
	max.s32 	%r45, %r44, %r3;
	setp.ge.s32 	%p35, %r45, %r15;
	or.pred  	%p36, %p35, %p34;
	@%p36 bra 	$L__BB0_29;
	ld.shared.u32 	%r46, [%r4];
	ld.shared.u32 	%r13, [%r4+8];
	setp.le.s32 	%p37, %r46, %r13;
	@%p37 bra 	$L__BB0_29;
	st.shared.u32 	[%r4], %r13;
$L__BB0_29:
	bar.sync 	0;
	add.s32 	%r47, %r3, 1;
	max.s32 	%r48, %r3, %r47;
	setp.ge.s32 	%p38, %r48, %r15;
	setp.ne.s32 	%p39, %r2, 0;
	or.pred  	%p40, %p39, %p38;
	@%p40 bra 	$L__BB0_32;
	ld.shared.u32 	%r49, [%r4];
	ld.shared.u32 	%r14, [_ZZ3MinPiS_iE1a+4];
	setp.le.s32 	%p41, %r49, %r14;
	@%p41 bra 	$L__BB0_32;
	st.shared.u32 	[%r4], %r14;
$L__BB0_32:
	setp.ne.s32 	%p42, %r2, 0;
	bar.sync 	0;
	@%p42 bra 	$L__BB0_34;
	ld.shared.u32 	%r50, [_ZZ3MinPiS_iE1a];
	cvta.to.global.u64 	%rd6, %rd2;
	mul.wide.u32 	%rd7, %r1, 4;
	add.s64 	%rd8, %rd6, %rd7;
	st.global.u32 	[%rd8], %r50;
$L__BB0_34:
	ret;

}
	// .globl	_Z3MaxPiS_i
.visible .entry _Z3MaxPiS_i(
	.param .u64 .ptr .align 1 _Z3MaxPiS_i_param_0,
	.param .u64 .ptr .align 1 _Z3MaxPiS_i_param_1,
	.param .u32 _Z3MaxPiS_i_param_2
)
{
	.reg .pred 	%p<43>;
	.reg .b32 	%r<51>;
	.reg .b64 	%rd<9>;
	// demoted variable
	.shared .align 4 .b8 _ZZ3MaxPiS_iE1a[4096];
	ld.param.u64 	%rd1, [_Z3MaxPiS_i_param_0];
	ld.param.u64 	%rd2, [_Z3MaxPiS_i_param_1];
	ld.param.u32 	%r15, [_Z3MaxPiS_i_param_2];
	mov.u32 	%r1, %ctaid.x;
	mov.u32 	%r16, %ntid.x;
	mov.u32 	%r2, %tid.x;
	mad.lo.s32 	%r3, %r1, %r16, %r2;
	setp.ge.s32 	%p1, %r3, %r15;
	shl.b32 	%r17, %r2, 2;
	mov.u32 	%r18, _ZZ3MaxPiS_iE1a;
	add.s32 	%r4, %r18, %r17;
	@%p1 bra 	$L__BB1_2;
	cvta.to.global.u64 	%rd3, %rd1;
	mul.wide.s32 	%rd4, %r3, 4;
	add.s64 	%rd5, %rd3, %rd4;
	ld.global.u32 	%r19, [%rd5];
	st.shared.u32 	[%r4], %r19;
$L__BB1_2:
	bar.sync 	0;
	bar.sync 	0;
	add.s32 	%r20, %r3, 512;
	max.s32 	%r21, %r3, %r20;
	setp.ge.s32 	%p2, %r21, %r15;
	setp.gt.u32 	%p3, %r2, 511;
	or.pred  	%p4, %p3, %p2;
	@%p4 bra 	$L__BB1_5;
	ld.shared.u32 	%r22, [%r4];
	ld.shared.u32 	%r5, [%r4+2048];
	setp.ge.s32 	%p5, %r22, %r5;
	@%p5 bra 	$L__BB1_5;
	st.shared.u32 	[%r4], %r5;
$L__BB1_5:
	bar.sync 	0;
	add.s32 	%r23, %r3, 256;
	setp.gt.u32 	%p6, %r2, 255;
	max.s32 	%r24, %r23, %r3;
	setp.ge.s32 	%p7, %r24, %r15;
	or.pred  	%p8, %p7, %p6;
	@%p8 bra 	$L__BB1_8;
	ld.shared.u32 	%r25, [%r4];
	ld.shared.u32 	%r6, [%r4+1024];
	setp.ge.s32 	%p9, %r25, %r6;
	@%p9 bra 	$L__BB1_8;
	st.shared.u32 	[%r4], %r6;
$L__BB1_8:
	bar.sync 	0;
	add.s32 	%r26, %r3, 128;
	setp.gt.u32 	%p10, %r2, 127;
	max.s32 	%r27, %r26, %r3;
	setp.ge.s32 	%p11, %r27, %r15;
	or.pred  	%p12, %p11, %p10;
	@%p12 bra 	$L__BB1_11;
	ld.shared.u32 	%r28, [%r4];
	ld.shared.u32 	%r7, [%r4+512];
	setp.ge.s32 	%p13, %r28, %r7;
	@%p13 bra 	$L__BB1_11;
	st.shared.u32 	[%r4], %r7;
$L__BB1_11:
	bar.sync 	0;
	add.s32 	%r29, %r3, 64;
	setp.gt.u32 	%p14, %r2, 63;
	max.s32 	%r30, %r29, %r3;
	setp.ge.s32 	%p15, %r30, %r15;
	or.pred  	%p16, %p15, %p14;
	@%p16 bra 	$L__BB1_14;
	ld.shared.u32 	%r31, [%r4];
	ld.shared.u32 	%r8, [%r4+256];
	setp.ge.s32 	%p17, %r31, %r8;
	@%p17 bra 	$L__BB1_14;
	st.shared.u32 	[%r4], %r8;
$L__BB1_14:
	bar.sync 	0;
	add.s32 	%r32, %r3, 32;
	setp.gt.u32 	%p18, %r2, 31;
	max.s32 	%r33, %r32, %r3;
	setp.ge.s32 	%p19, %r33, %r15;
	or.pred  	%p20, %p19, %p18;
	@%p20 bra 	$L__BB1_17;
	ld.shared.u32 	%r34, [%r4];
	ld.shared.u32 	%r9, [%r4+128];
	setp.ge.s32 	%p21, %r34, %r9;
	@%p21 bra 	$L__BB1_17;
	st.shared.u32 	[%r4], %r9;
$L__BB1_17:
	bar.sync 	0;
	add.s32 	%r35, %r3, 16;
	setp.gt.u32 	%p22, %r2, 15;
	max.s32 	%r36, %r35, %r3;
	setp.ge.s32 	%p23, %r36, %r15;
	or.pred  	%p24, %p23, %p22;
	@%p24 bra 	$L__BB1_20;
	ld.shared.u32 	%r37, [%r4];
	ld.shared.u32 	%r10, [%r4+64];
	setp.ge.s32 	%p25, %r37, %r10;
	@%p25 bra 	$L__BB1_20;
	st.shared.u32 	[%r4], %r10;
$L__BB1_20:
	bar.sync 	0;
	add.s32 	%r38, %r3, 8;
	setp.gt.u32 	%p26, %r2, 7;
	max.s32 	%r39, %r38, %r3;
	setp.ge.s32 	%p27, %r39, %r15;
	or.pred  	%p28, %p27, %p26;
	@%p28 bra 	$L__BB1_23;
	ld.shared.u32 	%r40, [%r4];
	ld.shared.u32 	%r11, [%r4+32];
	setp.ge.s32 	%p29, %r40, %r11;
	@%p29 bra 	$L__BB1_23;
	st.shared.u32 	[%r4], %r11;
$L__BB1_23:
	bar.sync 	0;
	add.s32 	%r41, %r3, 4;
	setp.gt.u32 	%p30, %r2, 3;
	max.s32 	%r42, %r41, %r3;
	setp.ge.s32 	%p31, %r42, %r15;
	or.pred  	%p32, %p31, %p30;
	@%p32 bra 	$L__BB1_26;
	ld.shared.u32 	%r43, [%r4];
	ld.shared.u32 	%r12, [%r4+16];
	setp.ge.s32 	%p33, %r43, %r12;
	@%p33 bra 	$L__BB1_26;
	st.shared.u32 	[%r4], %r12;
$L__BB1_26:
	bar.sync 	0;
	add.s32 	%r44, %r3, 2;
	setp.gt.u32 	%p34, %r2, 1;
	max.s32 	%r45, %r44, %r3;
	setp.ge.s32 	%p35, %r45, %r15;
	or.pred  	%p36, %p35, %p34;
	@%p36 bra 	$L__BB1_29;
	ld.shared.u32 	%r46, [%r4];
	ld.shared.u32 	%r13, [%r4+8];
	setp.ge.s32 	%p37, %r46, %r13;
	@%p37 bra 	$L__BB1_29;
	st.shared.u32 	[%r4], %r13;
$L__BB1_29:
	bar.sync 	0;
	add.s32 	%r47, %r3, 1;
	max.s32 	%r48, %r3, %r47;
	setp.ge.s32 	%p38, %r48, %r15;
	setp.ne.s32 	%p39, %r2, 0;
	or.pred  	%p40, %p39, %p38;
	@%p40 bra 	$L__BB1_32;
	ld.shared.u32 	%r49, [%r4];
	ld.shared.u32 	%r14, [_ZZ3MaxPiS_iE1a+4];
	setp.ge.s32 	%p41, %r49, %r14;
	@%p41 bra 	$L__BB1_32;
	st.shared.u32 	[%r4], %r14;
$L__BB1_32:
	setp.ne.s32 	%p42, %r2, 0;
	bar.sync 	0;
	@%p42 bra 	$L__BB1_34;
	ld.shared.u32 	%r50, [_ZZ3MaxPiS_iE1a];
	cvta.to.global.u64 	%rd6, %rd2;
	mul.wide.u32 	%rd7, %r1, 4;
	add.s64 	%rd8, %rd6, %rd7;
	st.global.u32 	[%rd8], %r50;
$L__BB1_34:
	ret;

}


// ===== COMPILED SASS (sm_100) =====

	.target	sm_100

	.elftype	@"ET_EXEC"


//--------------------- .note.nv.tkinfo           --------------------------
	.section	.note.nv.tkinfo,"",@"SHT_NOTE"
	.sectionflags	@"SHF_NOTE_NV_TKINFO"
	.tkinfo
        /*0018*/ 	.word	0x00000002
        /*0030*/ 	.string	""
        /*0030*/ 	.string	"ptxas"
        /*0030*/ 	.string	"Cuda compilation tools, release 13.0, V13.0.88"
        /*0030*/ 	.string	"Build cuda_13.0.r13.0/compiler.36424714_0"
        /*0030*/ 	.string	"-arch sm_100 -m 64 "



//--------------------- .note.nv.cuinfo           --------------------------
	.section	.note.nv.cuinfo,"",@"SHT_NOTE"
	.sectionflags	@"SHF_NOTE_NV_CUINFO"
        /*0018*/ 	.short	0x0002
        /*001a*/ 	.short	0x0064
        /*001c*/ 	.short	0x0082
	.zero		2


//--------------------- .nv.info                  --------------------------
	.section	.nv.info,"",@"SHT_CUDA_INFO"
	.align	4


	//----- nvinfo : EIATTR_REGCOUNT
	.align		4
        /*0000*/ 	.byte	0x04, 0x2f
        /*0002*/ 	.short	(.L_1 - .L_0)
	.align		4
.L_0:
        /*0004*/ 	.word	index@(_Z3MinPiS_i)
        /*0008*/ 	.word	0x0000000c


	//----- nvinfo : EIATTR_FRAME_SIZE
	.align		4
.L_1:
        /*000c*/ 	.byte	0x04, 0x11
        /*000e*/ 	.short	(.L_3 - .L_2)
	.align		4
.L_2:
        /*0010*/ 	.word	index@(_Z3MinPiS_i)
        /*0014*/ 	.word	0x00000000


	//----- nvinfo : EIATTR_REGCOUNT
	.align		4
.L_3:
        /*0018*/ 	.byte	0x04, 0x2f
        /*001a*/ 	.short	(.L_5 - .L_4)
	.align		4
.L_4:
        /*001c*/ 	.word	index@(_Z3MaxPiS_i)
        /*0020*/ 	.word	0x0000000c


	//----- nvinfo : EIATTR_FRAME_SIZE
	.align		4
.L_5:
        /*0024*/ 	.byte	0x04, 0x11
        /*0026*/ 	.short	(.L_7 - .L_6)
	.align		4
.L_6:
        /*0028*/ 	.word	index@(_Z3MaxPiS_i)
        /*002c*/ 	.word	0x00000000


	//----- nvinfo : EIATTR_MIN_STACK_SIZE
	.align		4
.L_7:
        /*0030*/ 	.byte	0x04, 0x12
        /*0032*/ 	.short	(.L_9 - .L_8)
	.align		4
.L_8:
        /*0034*/ 	.word	index@(_Z3MaxPiS_i)
        /*0038*/ 	.word	0x00000000


	//----- nvinfo : EIATTR_MIN_STACK_SIZE
	.align		4
.L_9:
        /*003c*/ 	.byte	0x04, 0x12
        /*003e*/ 	.short	(.L_11 - .L_10)
	.align		4
.L_10:
        /*0040*/ 	.word	index@(_Z3MinPiS_i)
        /*0044*/ 	.word	0x00000000
.L_11:


//--------------------- .nv.compat                --------------------------
	.section	.nv.compat,"",@"SHT_CUDA_COMPAT_INFO"
	.align	4
        /*0000*/ 	.byte	0x02, 0x09, 0x00, 0x00, 0x02, 0x02, 0x01, 0x00, 0x02, 0x05, 0x05, 0x00, 0x03, 0x07, 0x01, 0x01
        /*0010*/ 	.byte	0x02, 0x03, 0x00, 0x00, 0x02, 0x06, 0x01, 0x00, 0x04, 0x0b, 0x08, 0x00, 0x09, 0x00, 0x00, 0x00
        /*0020*/ 	.byte	0x00, 0x00, 0x00, 0x00


//--------------------- .nv.info._Z3MaxPiS_i      --------------------------
	.section	.nv.info._Z3MaxPiS_i,"",@"SHT_CUDA_INFO"
	.sectionflags	@""
	.align	4


	//----- nvinfo : EIATTR_CUDA_API_VERSION
	.align		4
        /*0000*/ 	.byte	0x04, 0x37
        /*0002*/ 	.short	(.L_13 - .L_12)
.L_12:
        /*0004*/ 	.word	0x00000082


	//----- nvinfo : EIATTR_KPARAM_INFO
	.align		4
.L_13:
        /*0008*/ 	.byte	0x04, 0x17
        /*000a*/ 	.short	(.L_15 - .L_14)
.L_14:
        /*000c*/ 	.word	0x00000000
        /*0010*/ 	.short	0x0002
        /*0012*/ 	.short	0x0010
        /*0014*/ 	.byte	0x00, 0xf0, 0x11, 0x00


	//----- nvinfo : EIATTR_KPARAM_INFO
	.align		4
.L_15:
        /*0018*/ 	.byte	0x04, 0x17
        /*001a*/ 	.short	(.L_17 - .L_16)
.L_16:
        /*001c*/ 	.word	0x00000000
        /*0020*/ 	.short	0x0001
        /*0022*/ 	.short	0x0008
        /*0024*/ 	.byte	0x00, 0xf5, 0x21, 0x00


	//----- nvinfo : EIATTR_KPARAM_INFO
	.align		4
.L_17:
        /*0028*/ 	.byte	0x04, 0x17
        /*002a*/ 	.short	(.L_19 - .L_18)
.L_18:
        /*002c*/ 	.word	0x00000000
        /*0030*/ 	.short	0x0000
        /*0032*/ 	.short	0x0000
        /*0034*/ 	.byte	0x00, 0xf5, 0x21, 0x00


	//----- nvinfo : EIATTR_SPARSE_MMA_MASK
	.align		4
.L_19:
        /*0038*/ 	.byte	0x03, 0x50
        /*003a*/ 	.short	0x0000


	//----- nvinfo : EIATTR_MAXREG_COUNT
	.align		4
        /*003c*/ 	.byte	0x03, 0x1b
        /*003e*/ 	.short	0x00ff


	//----- nvinfo : EIATTR_NUM_BARRIERS
	.align		4
        /*0040*/ 	.byte	0x02, 0x4c
        /*0042*/ 	.byte	0x01
	.zero		1


	//----- nvinfo : EIATTR_MERCURY_ISA_VERSION
	.align		4
        /*0044*/ 	.byte	0x03, 0x5f
        /*0046*/ 	.short	0x0101


	//----- nvinfo : EIATTR_VRC_CTA_INIT_COUNT
	.align		4
        /*0048*/ 	.byte	0x02, 0x4a
	.zero		1
	.zero		1


	//----- nvinfo : EIATTR_EXIT_INSTR_OFFSETS
	.align		4
        /*004c*/ 	.byte	0x04, 0x1c
        /*004e*/ 	.short	(.L_21 - .L_20)


	//   ....[0]....
.L_20:
        /*0050*/ 	.word	0x00000810


	//   ....[1]....
        /*0054*/ 	.word	0x00000860


	//----- nvinfo : EIATTR_CRS_STACK_SIZE
	.align		4
.L_21:
        /*0058*/ 	.byte	0x04, 0x1e
        /*005a*/ 	.short	(.L_23 - .L_22)
.L_22:
        /*005c*/ 	.word	0x00000000


	//----- nvinfo : EIATTR_CBANK_PARAM_SIZE
	.align		4
.L_23:
        /*0060*/ 	.byte	0x03, 0x19
        /*0062*/ 	.short	0x0014


	//----- nvinfo : EIATTR_PARAM_CBANK
	.align		4
        /*0064*/ 	.byte	0x04, 0x0a
        /*0066*/ 	.short	(.L_25 - .L_24)
	.align		4
.L_24:
        /*0068*/ 	.word	index@(.nv.constant0._Z3MaxPiS_i)
        /*006c*/ 	.short	0x0380
        /*006e*/ 	.short	0x0014


	//----- nvinfo : EIATTR_SW_WAR
	.align		4
.L_25:
        /*0070*/ 	.byte	0x04, 0x36
        /*0072*/ 	.short	(.L_27 - .L_26)
.L_26:
        /*0074*/ 	.word	0x00000008
.L_27:


//--------------------- .nv.info._Z3MinPiS_i      --------------------------
	.section	.nv.info._Z3MinPiS_i,"",@"SHT_CUDA_INFO"
	.sectionflags	@""
	.align	4


	//----- nvinfo : EIATTR_CUDA_API_VERSION
	.align		4
        /*0000*/ 	.byte	0x04, 0x37
        /*0002*/ 	.short	(.L_29 - .L_28)
.L_28:
        /*0004*/ 	.word	0x00000082


	//----- nvinfo : EIATTR_KPARAM_INFO
	.align		4
.L_29:
        /*0008*/ 	.byte	0x04, 0x17
        /*000a*/ 	.short	(.L_31 - .L_30)
.L_30:
        /*000c*/ 	.word	0x00000000
        /*0010*/ 	.short	0x0002
        /*0012*/ 	.short	0x0010
        /*0014*/ 	.byte	0x00, 0xf0, 0x11, 0x00


	//----- nvinfo : EIATTR_KPARAM_INFO
	.align		4
.L_31:
        /*0018*/ 	.byte	0x04, 0x17
        /*001a*/ 	.short	(.L_33 - .L_32)
.L_32:
        /*001c*/ 	.word	0x00000000
        /*0020*/ 	.short	0x0001
        /*0022*/ 	.short	0x0008
        /*0024*/ 	.byte	0x00, 0xf5, 0x21, 0x00


	//----- nvinfo : EIATTR_KPARAM_INFO
	.align		4
.L_33:
        /*0028*/ 	.byte	0x04, 0x17
        /*002a*/ 	.short	(.L_35 - .L_34)
.L_34:
        /*002c*/ 	.word	0x00000000
        /*0030*/ 	.short	0x0000
        /*0032*/ 	.short	0x0000
        /*0034*/ 	.byte	0x00, 0xf5, 0x21, 0x00


	//----- nvinfo : EIATTR_SPARSE_MMA_MASK
	.align		4
.L_35:
        /*0038*/ 	.byte	0x03, 0x50
        /*003a*/ 	.short	0x0000


	//----- nvinfo : EIATTR_MAXREG_COUNT
	.align		4
        /*003c*/ 	.byte	0x03, 0x1b
        /*003e*/ 	.short	0x00ff


	//----- nvinfo : EIATTR_NUM_BARRIERS
	.align		4
        /*0040*/ 	.byte	0x02, 0x4c
        /*0042*/ 	.byte	0x01
	.zero		1


	//----- nvinfo : EIATTR_MERCURY_ISA_VERSION
	.align		4
        /*0044*/ 	.byte	0x03, 0x5f
        /*0046*/ 	.short	0x0101


	//----- nvinfo : EIATTR_VRC_CTA_INIT_COUNT
	.align		4
        /*0048*/ 	.byte	0x02, 0x4a
	.zero		1
	.zero		1


	//----- nvinfo : EIATTR_EXIT_INSTR_OFFSETS
	.align		4
        /*004c*/ 	.byte	0x04, 0x1c
        /*004e*/ 	.short	(.L_37 - .L_36)


	//   ....[0]....
.L_36:
        /*0050*/ 	.word	0x00000810


	//   ....[1]....
        /*0054*/ 	.word	0x00000860


	//----- nvinfo : EIATTR_CRS_STACK_SIZE
	.align		4
.L_37:
        /*0058*/ 	.byte	0x04, 0x1e
        /*005a*/ 	.short	(.L_39 - .L_38)
.L_38:
        /*005c*/ 	.word	0x00000000


	//----- nvinfo : EIATTR_CBANK_PARAM_SIZE
	.align		4
.L_39:
        /*0060*/ 	.byte	0x03, 0x19
        /*0062*/ 	.short	0x0014


	//----- nvinfo : EIATTR_PARAM_CBANK
	.align		4
        /*0064*/ 	.byte	0x04, 0x0a
        /*0066*/ 	.short	(.L_41 - .L_40)
	.align		4
.L_40:
        /*0068*/ 	.word	index@(.nv.constant0._Z3MinPiS_i)
        /*006c*/ 	.short	0x0380
        /*006e*/ 	.short	0x0014


	//----- nvinfo : EIATTR_SW_WAR
	.align		4
.L_41:
        /*0070*/ 	.byte	0x04, 0x36
        /*0072*/ 	.short	(.L_43 - .L_42)
.L_42:
        /*0074*/ 	.word	0x00000008
.L_43:


//--------------------- .nv.callgraph             --------------------------
	.section	.nv.callgraph,"",@"SHT_CUDA_CALLGRAPH"
	.align	4
	.sectionentsize	8
	.align		4
        /*0000*/ 	.word	0x00000000
	.align		4
        /*0004*/ 	.word	0xffffffff
	.align		4
        /*0008*/ 	.word	0x00000000
	.align		4
        /*000c*/ 	.word	0xfffffffe
	.align		4
        /*0010*/ 	.word	0x00000000
	.align		4
        /*0014*/ 	.word	0xfffffffd
	.align		4
        /*0018*/ 	.word	0x00000000
	.align		4
        /*001c*/ 	.word	0xfffffffc


//--------------------- .text._Z3MaxPiS_i         --------------------------
	.section	.text._Z3MaxPiS_i,"ax",@progbits
	.align	128
        .global         _Z3MaxPiS_i
        .type           _Z3MaxPiS_i,@function
        .size           _Z3MaxPiS_i,(.L_x_42 - _Z3MaxPiS_i)
        .other          _Z3MaxPiS_i,@"STO_CUDA_ENTRY STV_DEFAULT"
_Z3MaxPiS_i:
.text._Z3MaxPiS_i:
[----:B------:R-:W-:Y:S01]  /*0000*/  LDC R1, c[0x0][0x37c] ;  /* 0x0000df00ff017b82 */ /* 0x000fe20000000800 */
[----:B------:R-:W0:Y:S01]  /*0010*/  S2R R0, SR_CTAID.X ;  /* 0x0000000000007919 */ /* 0x000e220000002500 */
[----:B------:R-:W0:Y:S01]  /*0020*/  LDCU UR4, c[0x0][0x360] ;  /* 0x00006c00ff0477ac */ /* 0x000e220008000800 */
[----:B------:R-:W0:Y:S01]  /*0030*/  S2R R7, SR_TID.X ;  /* 0x0000000000077919 */ /* 0x000e220000002100 */
[----:B------:R-:W1:Y:S01]  /*0040*/  LDCU UR8, c[0x0][0x390] ;  /* 0x00007200ff0877ac */ /* 0x000e620008000800 */
[----:B------:R-:W2:Y:S01]  /*0050*/  LDCU.64 UR6, c[0x0][0x358] ;  /* 0x00006b00ff0677ac */ /* 0x000ea20008000a00 */
[----:B0-----:R-:W-:-:S05]  /*0060*/  IMAD R3, R0, UR4, R7 ;  /* 0x0000000400037c24 */ /* 0x001fca000f8e0207 */
[----:B-1----:R-:W-:-:S13]  /*0070*/  ISETP.GE.AND P0, PT, R3, UR8, PT ;  /* 0x0000000803007c0c */ /* 0x002fda000bf06270 */
[----:B------:R-:W0:Y:S02]  /*0080*/  @!P0 LDC.64 R4, c[0x0][0x380] ;  /* 0x0000e000ff048b82 */ /* 0x000e240000000a00 */
[----:B0-----:R-:W-:-:S06]  /*0090*/  @!P0 IMAD.WIDE R4, R3, 0x4, R4 ;  /* 0x0000000403048825 */ /* 0x001fcc00078e0204 */
[----:B--2---:R0:W2:Y:S01]  /*00a0*/  @!P0 LDG.E R5, desc[UR6][R4.64] ;  /* 0x0000000604058981 */ /* 0x0040a2000c1e1900 */
[----:B------:R-:W1:Y:S01]  /*00b0*/  S2UR UR5, SR_CgaCtaId ;  /* 0x00000000000579c3 */ /* 0x000e620000008800 */
[----:B------:R-:W-:Y:S01]  /*00c0*/  UMOV UR4, 0x400 ;  /* 0x0000040000047882 */ /* 0x000fe20000000000 */
[----:B------:R-:W-:Y:S01]  /*00d0*/  VIADDMNMX R2, R3, 0x200, R3, !PT ;  /* 0x0000020003027846 */ /* 0x000fe20007800103 */
[----:B------:R-:W-:Y:S01]  /*00e0*/  BSSY.RECONVERGENT B0, `(.L_x_0) ;  /* 0x000001b000007945 */ /* 0x000fe20003800200 */
[C---:B------:R-:W-:Y:S02]  /*00f0*/  ISETP.GT.U32.AND P5, PT, R7.reuse, 0xff, PT ;  /* 0x000000ff0700780c */ /* 0x040fe40003fa4070 */
[----:B------:R-:W-:Y:S02]  /*0100*/  ISETP.GE.AND P1, PT, R2, UR8, PT ;  /* 0x0000000802007c0c */ /* 0x000fe4000bf26270 */
[C---:B------:R-:W-:Y:S02]  /*0110*/  ISETP.GT.U32.AND P4, PT, R7.reuse, 0x7f, PT ;  /* 0x0000007f0700780c */ /* 0x040fe40003f84070 */
[----:B------:R-:W-:-:S02]  /*0120*/  ISETP.GT.U32.OR P1, PT, R7, 0x1ff, P1 ;  /* 0x000001ff0700780c */ /* 0x000fc40000f24470 */
[C---:B------:R-:W-:Y:S02]  /*0130*/  ISETP.GT.U32.AND P3, PT, R7.reuse, 0x3f, PT ;  /* 0x0000003f0700780c */ /* 0x040fe40003f64070 */
[----:B------:R-:W-:Y:S02]  /*0140*/  ISETP.GT.U32.AND P2, PT, R7, 0x1f, PT ;  /* 0x0000001f0700780c */ /* 0x000fe40003f44070 */
[C-C-:B0-----:R-:W-:Y:S02]  /*0150*/  VIADDMNMX R4, R3.reuse, 0x100, R3.reuse, !PT ;  /* 0x0000010003047846 */ /* 0x141fe40007800103 */
[C-C-:B------:R-:W-:Y:S02]  /*0160*/  VIADDMNMX R6, R3.reuse, 0x80, R3.reuse, !PT ;  /* 0x0000008003067846 */ /* 0x140fe40007800103 */
[C-C-:B------:R-:W-:Y:S02]  /*0170*/  VIADDMNMX R8, R3.reuse, 0x40, R3.reuse, !PT ;  /* 0x0000004003087846 */ /* 0x140fe40007800103 */
[----:B------:R-:W-:Y:S01]  /*0180*/  VIADDMNMX R9, R3, 0x20, R3, !PT ;  /* 0x0000002003097846 */ /* 0x000fe20007800103 */
[----:B-1----:R-:W-:Y:S01]  /*0190*/  ULEA UR4, UR5, UR4, 0x18 ;  /* 0x0000000405047291 */ /* 0x002fe2000f8ec0ff */
[----:B------:R-:W-:-:S02]  /*01a0*/  ISETP.GE.OR P5, PT, R4, UR8, P5 ;  /* 0x0000000804007c0c */ /* 0x000fc4000afa6670 */
[----:B------:R-:W-:Y:S02]  /*01b0*/  ISETP.GE.OR P4, PT, R6, UR8, P4 ;  /* 0x0000000806007c0c */ /* 0x000fe4000a786670 */
[----:B------:R-:W-:Y:S02]  /*01c0*/  ISETP.GE.OR P3, PT, R8, UR8, P3 ;  /* 0x0000000808007c0c */ /* 0x000fe40009f66670 */
[----:B------:R-:W-:Y:S02]  /*01d0*/  LEA R2, R7, UR4, 0x2 ;  /* 0x0000000407027c11 */ /* 0x000fe4000f8e10ff */
[----:B------:R-:W-:Y:S02]  /*01e0*/  ISETP.GE.OR P2, PT, R9, UR8, P2 ;  /* 0x0000000809007c0c */ /* 0x000fe40009746670 */
[C---:B------:R-:W-:Y:S01]  /*01f0*/  ISETP.GT.U32.AND P6, PT, R7.reuse, 0x7, PT ;  /* 0x000000070700780c */ /* 0x040fe20003fc4070 */
[----:B--2---:R0:W-:Y:S01]  /*0200*/  @!P0 STS [R2], R5 ;  /* 0x0000000502008388 */ /* 0x0041e20000000800 */
[----:B------:R-:W-:Y:S08]  /*0210*/  BAR.SYNC.DEFER_BLOCKING 0x0 ;  /* 0x0000000000007b1d */ /* 0x000ff00000010000 */
[----:B------:R-:W-:Y:S01]  /*0220*/  BAR.SYNC.DEFER_BLOCKING 0x0 ;  /* 0x0000000000007b1d */ /* 0x000fe20000010000 */
[----:B------:R-:W-:-:S05]  /*0230*/  ISETP.GT.U32.AND P0, PT, R7, 0xf, PT ;  /* 0x0000000f0700780c */ /* 0x000fca0003f04070 */
[----:B0-----:R-:W-:Y:S08]  /*0240*/  @P1 BRA `(.L_x_1) ;  /* 0x0000000000101947 */ /* 0x001ff00003800000 */
[----:B------:R-:W-:Y:S04]  /*0250*/  LDS R4, [R2] ;  /* 0x0000000002047984 */ /* 0x000fe80000000800 */
[----:B------:R-:W0:Y:S02]  /*0260*/  LDS R5, [R2+0x800] ;  /* 0x0008000002057984 */ /* 0x000e240000000800 */
[----:B0-----:R-:W-:-:S13]  /*0270*/  ISETP.GE.AND P1, PT, R4, R5, PT ;  /* 0x000000050400720c */ /* 0x001fda0003f26270 */
[----:B------:R0:W-:Y:S02]  /*0280*/  @!P1 STS [R2], R5 ;  /* 0x0000000502009388 */ /* 0x0001e40000000800 */
.L_x_1:
[----:B------:R-:W-:Y:S05]  /*0290*/  BSYNC.RECONVERGENT B0 ;  /* 0x0000000000007941 */ /* 0x000fea0003800200 */
.L_x_0:
[----:B------:R-:W-:Y:S01]  /*02a0*/  BAR.SYNC.DEFER_BLOCKING 0x0 ;  /* 0x0000000000007b1d */ /* 0x000fe20000010000 */
[----:B------:R-:W-:-:S05]  /*02b0*/  ISETP.GT.U32.AND P1, PT, R7, 0x3, PT ;  /* 0x000000030700780c */ /* 0x000fca0003f24070 */
[----:B------:R-:W-:Y:S04]  /*02c0*/  BSSY.RECONVERGENT B0, `(.L_x_2) ;  /* 0x0000006000007945 */ /* 0x000fe80003800200 */
[----:B------:R-:W-:Y:S05]  /*02d0*/  @P5 BRA `(.L_x_3) ;  /* 0x0000000000105947 */ /* 0x000fea0003800000 */
[----:B------:R-:W-:Y:S04]  /*02e0*/  LDS R4, [R2] ;  /* 0x0000000002047984 */ /* 0x000fe80000000800 */
[----:B0-----:R-:W0:Y:S02]  /*02f0*/  LDS R5, [R2+0x400] ;  /* 0x0004000002057984 */ /* 0x001e240000000800 */
[----:B0-----:R-:W-:-:S13]  /*0300*/  ISETP.GE.AND P5, PT, R4, R5, PT ;  /* 0x000000050400720c */ /* 0x001fda0003fa6270 */
[----:B------:R1:W-:Y:S02]  /*0310*/  @!P5 STS [R2], R5 ;  /* 0x000000050200d388 */ /* 0x0003e40000000800 */
.L_x_3:
[----:B------:R-:W-:Y:S05]  /*0320*/  BSYNC.RECONVERGENT B0 ;  /* 0x0000000000007941 */ /* 0x000fea0003800200 */
.L_x_2:
[--C-:B01----:R-:W-:Y:S01]  /*0330*/  VIADDMNMX R5, R3, 0x8, R3.reuse, !PT ;  /* 0x0000000803057846 */ /* 0x103fe20007800103 */
[----:B------:R-:W-:Y:S01]  /*0340*/  BAR.SYNC.DEFER_BLOCKING 0x0 ;  /* 0x0000000000007b1d */ /* 0x000fe20000010000 */
[----:B------:R-:W-:Y:S02]  /*0350*/  ISETP.GT.U32.AND P5, PT, R7, 0x1, PT ;  /* 0x000000010700780c */ /* 0x000fe40003fa4070 */
[C-C-:B------:R-:W-:Y:S02]  /*0360*/  VIADDMNMX R4, R3.reuse, 0x10, R3.reuse, !PT ;  /* 0x0000001003047846 */ /* 0x140fe40007800103 */
[C-C-:B------:R-:W-:Y:S01]  /*0370*/  VIADDMNMX R6, R3.reuse, 0x4, R3.reuse, !PT ;  /* 0x0000000403067846 */ /* 0x140fe20007800103 */
[----:B------:R-:W-:Y:S01]  /*0380*/  BSSY.RECONVERGENT B0, `(.L_x_4) ;  /* 0x000000c000007945 */ /* 0x000fe20003800200 */
[----:B------:R-:W-:Y:S02]  /*0390*/  VIADDMNMX R8, R3, 0x2, R3, !PT ;  /* 0x0000000203087846 */ /* 0x000fe40007800103 */
[----:B------:R-:W-:-:S02]  /*03a0*/  ISETP.GE.OR P6, PT, R5, UR8, P6 ;  /* 0x0000000805007c0c */ /* 0x000fc4000b7c6670 */
[----:B------:R-:W-:Y:S02]  /*03b0*/  ISETP.GE.OR P0, PT, R4, UR8, P0 ;  /* 0x0000000804007c0c */ /* 0x000fe40008706670 */
[----:B------:R-:W-:Y:S02]  /*03c0*/  ISETP.GE.OR P1, PT, R6, UR8, P1 ;  /* 0x0000000806007c0c */ /* 0x000fe40008f26670 */
[----:B------:R-:W-:Y:S02]  /*03d0*/  ISETP.GE.OR P5, PT, R8, UR8, P5 ;  /* 0x0000000808007c0c */ /* 0x000fe4000afa6670 */
[----:B------:R-:W-:Y:S01]  /*03e0*/  VIADDMNMX R5, R3, 0x1, R3, !PT ;  /* 0x0000000103057846 */ /* 0x000fe20007800103 */
[----:B------:R-:W-:Y:S10]  /*03f0*/  @P4 BRA `(.L_x_5) ;  /* 0x0000000000104947 */ /* 0x000ff40003800000 */
[----:B------:R-:W-:Y:S04]  /*0400*/  LDS R3, [R2] ;  /* 0x0000000002037984 */ /* 0x000fe80000000800 */
[----:B------:R-:W0:Y:S02]  /*0410*/  LDS R4, [R2+0x200] ;  /* 0x0002000002047984 */ /* 0x000e240000000800 */
[----:B0-----:R-:W-:-:S13]  /*0420*/  ISETP.GE.AND P4, PT, R3, R4, PT ;  /* 0x000000040300720c */ /* 0x001fda0003f86270 */
[----:B------:R0:W-:Y:S02]  /*0430*/  @!P4 STS [R2], R4 ;  /* 0x000000040200c388 */ /* 0x0001e40000000800 */
.L_x_5:
[----:B------:R-:W-:Y:S05]  /*0440*/  BSYNC.RECONVERGENT B0 ;  /* 0x0000000000007941 */ /* 0x000fea0003800200 */
.L_x_4:
[----:B------:R-:W-:Y:S01]  /*0450*/  BAR.SYNC.DEFER_BLOCKING 0x0 ;  /* 0x0000000000007b1d */ /* 0x000fe20000010000 */
[----:B------:R-:W-:-:S05]  /*0460*/  ISETP.GE.AND P4, PT, R5, UR8, PT ;  /* 0x0000000805007c0c */ /* 0x000fca000bf86270 */
[----:B------:R-:W-:Y:S04]  /*0470*/  BSSY.RECONVERGENT B0, `(.L_x_6) ;  /* 0x0000006000007945 */ /* 0x000fe80003800200 */
[----:B------:R-:W-:Y:S05]  /*0480*/  @P3 BRA `(.L_x_7) ;  /* 0x0000000000103947 */ /* 0x000fea0003800000 */
[----:B------:R-:W-:Y:S04]  /*0490*/  LDS R3, [R2] ;  /* 0x0000000002037984 */ /* 0x000fe80000000800 */
[----:B0-----:R-:W0:Y:S02]  /*04a0*/  LDS R4, [R2+0x100] ;  /* 0x0001000002047984 */ /* 0x001e240000000800 */
[----:B0-----:R-:W-:-:S13]  /*04b0*/  ISETP.GE.AND P3, PT, R3, R4, PT ;  /* 0x000000040300720c */ /* 0x001fda0003f66270 */
[----:B------:R1:W-:Y:S02]  /*04c0*/  @!P3 STS [R2], R4 ;  /* 0x000000040200b388 */ /* 0x0003e40000000800 */
.L_x_7:
[----:B------:R-:W-:Y:S05]  /*04d0*/  BSYNC.RECONVERGENT B0 ;  /* 0x0000000000007941 */ /* 0x000fea0003800200 */
.L_x_6:
[----:B------:R-:W-:Y:S01]  /*04e0*/  BAR.SYNC.DEFER_BLOCKING 0x0 ;  /* 0x0000000000007b1d */ /* 0x000fe20000010000 */
[C---:B------:R-:W-:Y:S02]  /*04f0*/  ISETP.NE.AND P3, PT, R7.reuse, RZ, PT ;  /* 0x000000ff0700720c */ /* 0x040fe40003f65270 */
[----:B------:R-:W-:-:S03]  /*0500*/  ISETP.NE.OR P4, PT, R7, RZ, P4 ;  /* 0x000000ff0700720c */ /* 0x000fc60002785670 */
[----:B------:R-:W-:Y:S04]  /*0510*/  BSSY.RECONVERGENT B0, `(.L_x_8) ;  /* 0x0000006000007945 */ /* 0x000fe80003800200 */
[----:B------:R-:W-:Y:S06]  /*0520*/  @P2 BRA `(.L_x_9) ;  /* 0x0000000000102947 */ /* 0x000fec0003800000 */
[----:B------:R-:W-:Y:S04]  /*0530*/  LDS R3, [R2] ;  /* 0x0000000002037984 */ /* 0x000fe80000000800 */
[----:B01----:R-:W0:Y:S02]  /*0540*/  LDS R4, [R2+0x80] ;  /* 0x0000800002047984 */ /* 0x003e240000000800 */
[----:B0-----:R-:W-:-:S13]  /*0550*/  ISETP.GE.AND P2, PT, R3, R4, PT ;  /* 0x000000040300720c */ /* 0x001fda0003f46270 */
[----:B------:R2:W-:Y:S02]  /*0560*/  @!P2 STS [R2], R4 ;  /* 0x000000040200a388 */ /* 0x0005e40000000800 */
.L_x_9:
[----:B------:R-:W-:Y:S05]  /*0570*/  BSYNC.RECONVERGENT B0 ;  /* 0x0000000000007941 */ /* 0x000fea0003800200 */
.L_x_8:
[----:B------:R-:W-:Y:S06]  /*0580*/  BAR.SYNC.DEFER_BLOCKING 0x0 ;  /* 0x0000000000007b1d */ /* 0x000fec0000010000 */
[----:B------:R-:W-:Y:S04]  /*0590*/  BSSY.RECONVERGENT B0, `(.L_x_10) ;  /* 0x0000006000007945 */ /* 0x000fe80003800200 */
[----:B------:R-:W-:Y:S05]  /*05a0*/  @P0 BRA `(.L_x_11) ;  /* 0x0000000000100947 */ /* 0x000fea0003800000 */
[----:B------:R-:W-:Y:S04]  /*05b0*/  LDS R3, [R2] ;  /* 0x0000000002037984 */ /* 0x000fe80000000800 */
[----:B012---:R-:W0:Y:S02]  /*05c0*/  LDS R4, [R2+0x40] ;  /* 0x0000400002047984 */ /* 0x007e240000000800 */
[----:B0-----:R-:W-:-:S13]  /*05d0*/  ISETP.GE.AND P0, PT, R3, R4, PT ;  /* 0x000000040300720c */ /* 0x001fda0003f06270 */
[----:B------:R3:W-:Y:S02]  /*05e0*/  @!P0 STS [R2], R4 ;  /* 0x0000000402008388 */ /* 0x0007e40000000800 */
.L_x_11:
[----:B------:R-:W-:Y:S05]  /*05f0*/  BSYNC.RECONVERGENT B0 ;  /* 0x0000000000007941 */ /* 0x000fea0003800200 */
.L_x_10:
[----:B------:R-:W-:Y:S06]  /*0600*/  BAR.SYNC.DEFER_BLOCKING 0x0 ;  /* 0x0000000000007b1d */ /* 0x000fec0000010000 */
[----:B------:R-:W-:Y:S04]  /*0610*/  BSSY.RECONVERGENT B0, `(.L_x_12) ;  /* 0x0000006000007945 */ /* 0x000fe80003800200 */
[----:B------:R-:W-:Y:S05]  /*0620*/  @P6 BRA `(.L_x_13) ;  /* 0x0000000000106947 */ /* 0x000fea0003800000 */
[----:B------:R-:W-:Y:S04]  /*0630*/  LDS R3, [R2] ;  /* 0x0000000002037984 */ /* 0x000fe80000000800 */
[----:B0123--:R-:W0:Y:S02]  /*0640*/  LDS R4, [R2+0x20] ;  /* 0x0000200002047984 */ /* 0x00fe240000000800 */
[----:B0-----:R-:W-:-:S13]  /*0650*/  ISETP.GE.AND P0, PT, R3, R4, PT ;  /* 0x000000040300720c */ /* 0x001fda0003f06270 */
[----:B------:R4:W-:Y:S02]  /*0660*/  @!P0 STS [R2], R4 ;  /* 0x0000000402008388 */ /* 0x0009e40000000800 */
.L_x_13:
[----:B------:R-:W-:Y:S05]  /*0670*/  BSYNC.RECONVERGENT B0 ;  /* 0x0000000000007941 */ /* 0x000fea0003800200 */
.L_x_12:
[----:B------:R-:W-:Y:S06]  /*0680*/  BAR.SYNC.DEFER_BLOCKING 0x0 ;  /* 0x0000000000007b1d */ /* 0x000fec0000010000 */
[----:B------:R-:W-:Y:S04]  /*0690*/  BSSY.RECONVERGENT B0, `(.L_x_14) ;  /* 0x0000006000007945 */ /* 0x000fe80003800200 */
[----:B------:R-:W-:Y:S05]  /*06a0*/  @P1 BRA `(.L_x_15) ;  /* 0x0000000000101947 */ /* 0x000fea0003800000 */
[----:B------:R-:W-:Y:S04]  /*06b0*/  LDS R3, [R2] ;  /* 0x0000000002037984 */ /* 0x000fe80000000800 */
[----:B01234-:R-:W0:Y:S02]  /*06c0*/  LDS R4, [R2+0x10] ;  /* 0x0000100002047984 */ /* 0x01fe240000000800 */
[----:B0-----:R-:W-:-:S13]  /*06d0*/  ISETP.GE.AND P0, PT, R3, R4, PT ;  /* 0x000000040300720c */ /* 0x001fda0003f06270 */
[----:B------:R0:W-:Y:S02]  /*06e0*/  @!P0 STS [R2], R4 ;  /* 0x0000000402008388 */ /* 0x0001e40000000800 */
.L_x_15:
[----:B------:R-:W-:Y:S05]  /*06f0*/  BSYNC.RECONVERGENT B0 ;  /* 0x0000000000007941 */ /* 0x000fea0003800200 */
.L_x_14:
[----:B------:R-:W-:Y:S06]  /*0700*/  BAR.SYNC.DEFER_BLOCKING 0x0 ;  /* 0x0000000000007b1d */ /* 0x000fec0000010000 */
[----:B------:R-:W-:Y:S04]  /*0710*/  BSSY.RECONVERGENT B0, `(.L_x_16) ;  /* 0x0000006000007945 */ /* 0x000fe80003800200 */
[----:B------:R-:W-:Y:S05]  /*0720*/  @P5 BRA `(.L_x_17) ;  /* 0x0000000000105947 */ /* 0x000fea0003800000 */
[----:B------:R-:W-:Y:S04]  /*0730*/  LDS R3, [R2] ;  /* 0x0000000002037984 */ /* 0x000fe80000000800 */
[----:B01234-:R-:W0:Y:S02]  /*0740*/  LDS R4, [R2+0x8] ;  /* 0x0000080002047984 */ /* 0x01fe240000000800 */
[----:B0-----:R-:W-:-:S13]  /*0750*/  ISETP.GE.AND P0, PT, R3, R4, PT ;  /* 0x000000040300720c */ /* 0x001fda0003f06270 */
[----:B------:R0:W-:Y:S02]  /*0760*/  @!P0 STS [R2], R4 ;  /* 0x0000000402008388 */ /* 0x0001e40000000800 */
.L_x_17:
[----:B------:R-:W-:Y:S05]  /*0770*/  BSYNC.RECONVERGENT B0 ;  /* 0x0000000000007941 */ /* 0x000fea0003800200 */
.L_x_16:
[----:B------:R-:W-:Y:S06]  /*0780*/  BAR.SYNC.DEFER_BLOCKING 0x0 ;  /* 0x0000000000007b1d */ /* 0x000fec0000010000 */
[----:B------:R-:W-:Y:S04]  /*0790*/  BSSY.RECONVERGENT B0, `(.L_x_18) ;  /* 0x0000006000007945 */ /* 0x000fe80003800200 */
[----:B------:R-:W-:Y:S05]  /*07a0*/  @P4 BRA `(.L_x_19) ;  /* 0x0000000000104947 */ /* 0x000fea0003800000 */
[----:B------:R-:W-:Y:S04]  /*07b0*/  LDS R3, [R2] ;  /* 0x0000000002037984 */ /* 0x000fe80000000800 */
[----:B01234-:R-:W0:Y:S02]  /*07c0*/  LDS R4, [UR4+0x4] ;  /* 0x00000404ff047984 */ /* 0x01fe240008000800 */
[----:B0-----:R-:W-:-:S13]  /*07d0*/  ISETP.GE.AND P0, PT, R3, R4, PT ;  /* 0x000000040300720c */ /* 0x001fda0003f06270 */
[----:B------:R0:W-:Y:S02]  /*07e0*/  @!P0 STS [R2], R4 ;  /* 0x0000000402008388 */ /* 0x0001e40000000800 */
.L_x_19:
[----:B------:R-:W-:Y:S05]  /*07f0*/  BSYNC.RECONVERGENT B0 ;  /* 0x0000000000007941 */ /* 0x000fea0003800200 */
.L_x_18:
[----:B------:R-:W-:Y:S06]  /*0800*/  BAR.SYNC.DEFER_BLOCKING 0x0 ;  /* 0x0000000000007b1d */ /* 0x000fec0000010000 */
[----:B------:R-:W-:Y:S05]  /*0810*/  @P3 EXIT ;  /* 0x000000000000394d */ /* 0x000fea0003800000 */
[----:B------:R-:W5:Y:S01]  /*0820*/  LDS R5, [UR4] ;  /* 0x00000004ff057984 */ /* 0x000f620008000800 */
[----:B01234-:R-:W0:Y:S02]  /*0830*/  LDC.64 R2, c[0x0][0x388] ;  /* 0x0000e200ff027b82 */ /* 0x01fe240000000a00 */
[----:B0-----:R-:W-:-:S05]  /*0840*/  IMAD.WIDE.U32 R2, R0, 0x4, R2 ;  /* 0x0000000400027825 */ /* 0x001fca00078e0002 */
[----:B-----5:R-:W-:Y:S01]  /*0850*/  STG.E desc[UR6][R2.64], R5 ;  /* 0x0000000502007986 */ /* 0x020fe2000c101906 */
[----:B------:R-:W-:Y:S05]  /*0860*/  EXIT ;  /* 0x000000000000794d */ /* 0x000fea0003800000 */
.L_x_20:
[----:B------:R-:W-:-:S00]  /*0870*/  BRA `(.L_x_20) ;  /* 0xfffffffc00fc7947 */ /* 0x000fc0000383ffff */
[----:B------:R-:W-:-:S00]  /*0880*/  NOP ;  /* 0x0000000000007918 */ /* 0x000fc00000000000 */
[----:B------:R-:W-:-:S00]  /*0890*/  NOP ;  /* 0x0000000000007918 */ /* 0x000fc00000000000 */
[----:B------:R-:W-:-:S00]  /*08a0*/  NOP ;  /* 0x0000000000007918 */ /* 0x000fc00000000000 */
[----:B------:R-:W-:-:S00]  /*08b0*/  NOP ;  /* 0x0000000000007918 */ /* 0x000fc00000000000 */
[----:B------:R-:W-:-:S00]  /*08c0*/  NOP ;  /* 0x0000000000007918 */ /* 0x000fc00000000000 */
[----:B------:R-:W-:-:S00]  /*08d0*/  NOP ;  /* 0x0000000000007918 */ /* 0x000fc00000000000 */
[----:B------:R-:W-:-:S00]  /*08e0*/  NOP ;  /* 0x0000000000007918 */ /* 0x000fc00000000000 */
[----:B------:R-:W-:-:S00]  /*08f0*/  NOP ;  /* 0x0000000000007918 */ /* 0x000fc00000000000 */
.L_x_42:


//--------------------- .text._Z3MinPiS_i         --------------------------
	.section	.text._Z3MinPiS_i,"ax",@progbits
	.align	128
        .global         _Z3MinPiS_i
        .type           _Z3MinPiS_i,@function
        .size           _Z3MinPiS_i,(.L_x_43 - _Z3MinPiS_i)
        .other          _Z3MinPiS_i,@"STO_CUDA_ENTRY STV_DEFAULT"
_Z3MinPiS_i:
.text._Z3MinPiS_i:
        /* <DEDUP_REMOVED lines=39> */
[----:B0-----:R-:W-:-:S13]  /*0270*/  ISETP.GT.AND P1, PT, R4, R5, PT ;  /* 0x000000050400720c */ /* 0x001fda0003f24270 */
[----:B------:R0:W-:Y:S02]  /*0280*/  @P1 STS [R2], R5 ;  /* 0x0000000502001388 */ /* 0x0001e40000000800 */
.L_x_22:
[----:B------:R-:W-:Y:S05]  /*0290*/  BSYNC.RECONVERGENT B0 ;  /* 0x0000000000007941 */ /* 0x000fea0003800200 */
.L_x_21:
[----:B------:R-:W-:Y:S01]  /*02a0*/  BAR.SYNC.DEFER_BLOCKING 0x0 ;  /* 0x0000000000007b1d */ /* 0x000fe20000010000 */
[----:B------:R-:W-:-:S05]  /*02b0*/  ISETP.GT.U32.AND P1, PT, R7, 0x3, PT ;  /* 0x000000030700780c */ /* 0x000fca0003f24070 */
[----:B------:R-:W-:Y:S04]  /*02c0*/  BSSY.RECONVERGENT B0, `(.L_x_23) ;  /* 0x0000006000007945 */ /* 0x000fe80003800200 */
[----:B------:R-:W-:Y:S05]  /*02d0*/  @P5 BRA `(.L_x_24) ;  /* 0x0000000000105947 */ /* 0x000fea0003800000 */
[----:B------:R-:W-:Y:S04]  /*02e0*/  LDS R4, [R2] ;  /* 0x0000000002047984 */ /* 0x000fe80000000800 */
[----:B0-----:R-:W0:Y:S02]  /*02f0*/  LDS R5, [R2+0x400] ;  /* 0x0004000002057984 */ /* 0x001e240000000800 */
[----:B0-----:R-:W-:-:S13]  /*0300*/  ISETP.GT.AND P5, PT, R4, R5, PT ;  /* 0x000000050400720c */ /* 0x001fda0003fa4270 */
[----:B------:R1:W-:Y:S02]  /*0310*/  @P5 STS [R2], R5 ;  /* 0x0000000502005388 */ /* 0x0003e40000000800 */
.L_x_24:
[----:B------:R-:W-:Y:S05]  /*0320*/  BSYNC.RECONVERGENT B0 ;  /* 0x0000000000007941 */ /* 0x000fea0003800200 */
.L_x_23:
        /* <DEDUP_REMOVED lines=15> */
[----:B0-----:R-:W-:-:S13]  /*0420*/  ISETP.GT.AND P4, PT, R3, R4, PT ;  /* 0x000000040300720c */ /* 0x001fda0003f84270 */
[----:B------:R0:W-:Y:S02]  /*0430*/  @P4 STS [R2], R4 ;  /* 0x0000000402004388 */ /* 0x0001e40000000800 */
.L_x_26:
[----:B------:R-:W-:Y:S05]  /*0440*/  BSYNC.RECONVERGENT B0 ;  /* 0x0000000000007941 */ /* 0x000fea0003800200 */
.L_x_25:
[----:B------:R-:W-:Y:S01]  /*0450*/  BAR.SYNC.DEFER_BLOCKING 0x0 ;  /* 0x0000000000007b1d */ /* 0x000fe20000010000 */
[----:B------:R-:W-:-:S05]  /*0460*/  ISETP.GE.AND P4, PT, R5, UR8, PT ;  /* 0x0000000805007c0c */ /* 0x000fca000bf86270 */
[----:B------:R-:W-:Y:S04]  /*0470*/  BSSY.RECONVERGENT B0, `(.L_x_27) ;  /* 0x0000006000007945 */ /* 0x000fe80003800200 */
[----:B------:R-:W-:Y:S05]  /*0480*/  @P3 BRA `(.L_x_28) ;  /* 0x0000000000103947 */ /* 0x000fea0003800000 */
[----:B------:R-:W-:Y:S04]  /*0490*/  LDS R3, [R2] ;  /* 0x0000000002037984 */ /* 0x000fe80000000800 */
[----:B0-----:R-:W0:Y:S02]  /*04a0*/  LDS R4, [R2+0x100] ;  /* 0x0001000002047984 */ /* 0x001e240000000800 */
[----:B0-----:R-:W-:-:S13]  /*04b0*/  ISETP.GT.AND P3, PT, R3, R4, PT ;  /* 0x000000040300720c */ /* 0x001fda0003f64270 */
[----:B------:R1:W-:Y:S02]  /*04c0*/  @P3 STS [R2], R4 ;  /* 0x0000000402003388 */ /* 0x0003e40000000800 */
.L_x_28:
[----:B------:R-:W-:Y:S05]  /*04d0*/  BSYNC.RECONVERGENT B0 ;  /* 0x0000000000007941 */ /* 0x000fea0003800200 */
.L_x_27:
[----:B------:R-:W-:Y:S01]  /*04e0*/  BAR.SYNC.DEFER_BLOCKING 0x0 ;  /* 0x0000000000007b1d */ /* 0x000fe20000010000 */
[C---:B------:R-:W-:Y:S02]  /*04f0*/  ISETP.NE.AND P3, PT, R7.reuse, RZ, PT ;  /* 0x000000ff0700720c */ /* 0x040fe40003f65270 */
[----:B------:R-:W-:-:S03]  /*0500*/  ISETP.NE.OR P4, PT, R7, RZ, P4 ;  /* 0x000000ff0700720c */ /* 0x000fc60002785670 */
[----:B------:R-:W-:Y:S04]  /*0510*/  BSSY.RECONVERGENT B0, `(.L_x_29) ;  /* 0x0000006000007945 */ /* 0x000fe80003800200 */
[----:B------:R-:W-:Y:S06]  /*0520*/  @P2 BRA `(.L_x_30) ;  /* 0x0000000000102947 */ /* 0x000fec0003800000 */
[----:B------:R-:W-:Y:S04]  /*0530*/  LDS R3, [R2] ;  /* 0x0000000002037984 */ /* 0x000fe80000000800 */
[----:B01----:R-:W0:Y:S02]  /*0540*/  LDS R4, [R2+0x80] ;  /* 0x0000800002047984 */ /* 0x003e240000000800 */
[----:B0-----:R-:W-:-:S13]  /*0550*/  ISETP.GT.AND P2, PT, R3, R4, PT ;  /* 0x000000040300720c */ /* 0x001fda0003f44270 */
[----:B------:R2:W-:Y:S02]  /*0560*/  @P2 STS [R2], R4 ;  /* 0x0000000402002388 */ /* 0x0005e40000000800 */
.L_x_30:
[----:B------:R-:W-:Y:S05]  /*0570*/  BSYNC.RECONVERGENT B0 ;  /* 0x0000000000007941 */ /* 0x000fea0003800200 */
.L_x_29:
[----:B------:R-:W-:Y:S06]  /*0580*/  BAR.SYNC.DEFER_BLOCKING 0x0 ;  /* 0x0000000000007b1d */ /* 0x000fec0000010000 */
[----:B------:R-:W-:Y:S04]  /*0590*/  BSSY.RECONVERGENT B0, `(.L_x_31) ;  /* 0x0000006000007945 */ /* 0x000fe80003800200 */
[----:B------:R-:W-:Y:S05]  /*05a0*/  @P0 BRA `(.L_x_32) ;  /* 0x0000000000100947 */ /* 0x000fea0003800000 */
[----:B------:R-:W-:Y:S04]  /*05b0*/  LDS R3, [R2] ;  /* 0x0000000002037984 */ /* 0x000fe80000000800 */
[----:B012---:R-:W0:Y:S02]  /*05c0*/  LDS R4, [R2+0x40] ;  /* 0x0000400002047984 */ /* 0x007e240000000800 */
[----:B0-----:R-:W-:-:S13]  /*05d0*/  ISETP.GT.AND P0, PT, R3, R4, PT ;  /* 0x000000040300720c */ /* 0x001fda0003f04270 */
[----:B------:R3:W-:Y:S02]  /*05e0*/  @P0 STS [R2], R4 ;  /* 0x0000000402000388 */ /* 0x0007e40000000800 */
.L_x_32:
[----:B------:R-:W-:Y:S05]  /*05f0*/  BSYNC.RECONVERGENT B0 ;  /* 0x0000000000007941 */ /* 0x000fea0003800200 */
.L_x_31:
[----:B------:R-:W-:Y:S06]  /*0600*/  BAR.SYNC.DEFER_BLOCKING 0x0 ;  /* 0x0000000000007b1d */ /* 0x000fec0000010000 */
[----:B------:R-:W-:Y:S04]  /*0610*/  BSSY.RECONVERGENT B0, `(.L_x_33) ;  /* 0x0000006000007945 */ /* 0x000fe80003800200 */
[----:B------:R-:W-:Y:S05]  /*0620*/  @P6 BRA `(.L_x_34) ;  /* 0x0000000000106947 */ /* 0x000fea0003800000 */
[----:B------:R-:W-:Y:S04]  /*0630*/  LDS R3, [R2] ;  /* 0x0000000002037984 */ /* 0x000fe80000000800 */
[----:B0123--:R-:W0:Y:S02]  /*0640*/  LDS R4, [R2+0x20] ;  /* 0x0000200002047984 */ /* 0x00fe240000000800 */
[----:B0-----:R-:W-:-:S13]  /*0650*/  ISETP.GT.AND P0, PT, R3, R4, PT ;  /* 0x000000040300720c */ /* 0x001fda0003f04270 */
[----:B------:R4:W-:Y:S02]  /*0660*/  @P0 STS [R2], R4 ;  /* 0x0000000402000388 */ /* 0x0009e40000000800 */
.L_x_34:
[----:B------:R-:W-:Y:S05]  /*0670*/  BSYNC.RECONVERGENT B0 ;  /* 0x0000000000007941 */ /* 0x000fea0003800200 */
.L_x_33:
[----:B------:R-:W-:Y:S06]  /*0680*/  BAR.SYNC.DEFER_BLOCKING 0x0 ;  /* 0x0000000000007b1d */ /* 0x000fec0000010000 */
[----:B------:R-:W-:Y:S04]  /*0690*/  BSSY.RECONVERGENT B0, `(.L_x_35) ;  /* 0x0000006000007945 */ /* 0x000fe80003800200 */
[----:B------:R-:W-:Y:S05]  /*06a0*/  @P1 BRA `(.L_x_36) ;  /* 0x0000000000101947 */ /* 0x000fea0003800000 */
[----:B------:R-:W-:Y:S04]  /*06b0*/  LDS R3, [R2] ;  /* 0x0000000002037984 */ /* 0x000fe80000000800 */
[----:B01234-:R-:W0:Y:S02]  /*06c0*/  LDS R4, [R2+0x10] ;  /* 0x0000100002047984 */ /* 0x01fe240000000800 */
[----:B0-----:R-:W-:-:S13]  /*06d0*/  ISETP.GT.AND P0, PT, R3, R4, PT ;  /* 0x000000040300720c */ /* 0x001fda0003f04270 */
[----:B------:R0:W-:Y:S02]  /*06e0*/  @P0 STS [R2], R4 ;  /* 0x0000000402000388 */ /* 0x0001e40000000800 */
.L_x_36:
[----:B------:R-:W-:Y:S05]  /*06f0*/  BSYNC.RECONVERGENT B0 ;  /* 0x0000000000007941 */ /* 0x000fea0003800200 */
.L_x_35:
[----:B------:R-:W-:Y:S06]  /*0700*/  BAR.SYNC.DEFER_BLOCKING 0x0 ;  /* 0x0000000000007b1d */ /* 0x000fec0000010000 */
[----:B------:R-:W-:Y:S04]  /*0710*/  BSSY.RECONVERGENT B0, `(.L_x_37) ;  /* 0x0000006000007945 */ /* 0x000fe80003800200 */
[----:B------:R-:W-:Y:S05]  /*0720*/  @P5 BRA `(.L_x_38) ;  /* 0x0000000000105947 */ /* 0x000fea0003800000 */
[----:B------:R-:W-:Y:S04]  /*0730*/  LDS R3, [R2] ;  /* 0x0000000002037984 */ /* 0x000fe80000000800 */
[----:B01234-:R-:W0:Y:S02]  /*0740*/  LDS R4, [R2+0x8] ;  /* 0x0000080002047984 */ /* 0x01fe240000000800 */
[----:B0-----:R-:W-:-:S13]  /*0750*/  ISETP.GT.AND P0, PT, R3, R4, PT ;  /* 0x000000040300720c */ /* 0x001fda0003f04270 */
[----:B------:R0:W-:Y:S02]  /*0760*/  @P0 STS [R2], R4 ;  /* 0x0000000402000388 */ /* 0x0001e40000000800 */
.L_x_38:
[----:B------:R-:W-:Y:S05]  /*0770*/  BSYNC.RECONVERGENT B0 ;  /* 0x0000000000007941 */ /* 0x000fea0003800200 */
.L_x_37:
[----:B------:R-:W-:Y:S06]  /*0780*/  BAR.SYNC.DEFER_BLOCKING 0x0 ;  /* 0x0000000000007b1d */ /* 0x000fec0000010000 */
[----:B------:R-:W-:Y:S04]  /*0790*/  BSSY.RECONVERGENT B0, `(.L_x_39) ;  /* 0x0000006000007945 */ /* 0x000fe80003800200 */
[----:B------:R-:W-:Y:S05]  /*07a0*/  @P4 BRA `(.L_x_40) ;  /* 0x0000000000104947 */ /* 0x000fea0003800000 */
[----:B------:R-:W-:Y:S04]  /*07b0*/  LDS R3, [R2] ;  /* 0x0000000002037984 */ /* 0x000fe80000000800 */
[----:B01234-:R-:W0:Y:S02]  /*07c0*/  LDS R4, [UR4+0x4] ;  /* 0x00000404ff047984 */ /* 0x01fe240008000800 */
[----:B0-----:R-:W-:-:S13]  /*07d0*/  ISETP.GT.AND P0, PT, R3, R4, PT ;  /* 0x000000040300720c */ /* 0x001fda0003f04270 */
[----:B------:R0:W-:Y:S02]  /*07e0*/  @P0 STS [R2], R4 ;  /* 0x0000000402000388 */ /* 0x0001e40000000800 */
.L_x_40:
[----:B------:R-:W-:Y:S05]  /*07f0*/  BSYNC.RECONVERGENT B0 ;  /* 0x0000000000007941 */ /* 0x000fea0003800200 */
.L_x_39:
[----:B------:R-:W-:Y:S06]  /*0800*/  BAR.SYNC.DEFER_BLOCKING 0x0 ;  /* 0x0000000000007b1d */ /* 0x000fec0000010000 */
[----:B------:R-:W-:Y:S05]  /*0810*/  @P3 EXIT ;  /* 0x000000000000394d */ /* 0x000fea0003800000 */
[----:B------:R-:W5:Y:S01]  /*0820*/  LDS R5, [UR4] ;  /* 0x00000004ff057984 */ /* 0x000f620008000800 */
[----:B01234-:R-:W0:Y:S02]  /*0830*/  LDC.64 R2, c[0x0][0x388] ;  /* 0x0000e200ff027b82 */ /* 0x01fe240000000a00 */
[----:B0-----:R-:W-:-:S05]  /*0840*/  IMAD.WIDE.U32 R2, R0, 0x4, R2 ;  /* 0x0000000400027825 */ /* 0x001fca00078e0002 */
[----:B-----5:R-:W-:Y:S01]  /*0850*/  STG.E desc[UR6][R2.64], R5 ;  /* 0x0000000502007986 */ /* 0x020fe2000c101906 */
[----:B------:R-:W-:Y:S05]  /*0860*/  EXIT ;  /* 0x000000000000794d */ /* 0x000fea0003800000 */
.L_x_41:
        /* <DEDUP_REMOVED lines=9> */
.L_x_43:


//--------------------- .nv.shared._Z3MaxPiS_i    --------------------------
	.section	.nv.shared._Z3MaxPiS_i,"aw",@nobits
	.sectionflags	@""
	.align	4
.nv.shared._Z3MaxPiS_i:
	.zero		5120


//--------------------- .nv.shared.reserved.0     --------------------------
	.section	.nv.shared.reserved.0,"aw",@nobits
	.weak		__nv_reservedSMEM_offset_0_alias
	.size		__nv_reservedSMEM_offset_0_alias, 0, 64
	.other		__nv_reservedSMEM_offset_0_alias,@"STO_CUDA_RESERVED_SHARED STV_DEFAULT"
__nv_reservedSMEM_offset_0_alias:
	.zero		0
	.zero		64


//--------------------- .nv.shared._Z3MinPiS_i    --------------------------
	.section	.nv.shared._Z3MinPiS_i,"aw",@nobits
	.sectionflags	@""
	.align	4
.nv.shared._Z3MinPiS_i:
	.zero		5120


//--------------------- .nv.constant0._Z3MaxPiS_i --------------------------
	.section	.nv.constant0._Z3MaxPiS_i,"a",@progbits
	.sectionflags	@""
	.align	4
.nv.constant0._Z3MaxPiS_i:
	.zero		916


//--------------------- .nv.constant0._Z3MinPiS_i --------------------------
	.section	.nv.constant0._Z3MinPiS_i,"a",@progbits
	.sectionflags	@""
	.align	4
.nv.constant0._Z3MinPiS_i:
	.zero		916


//--------------------- SYMBOLS --------------------------

	.type		.nv.reservedSmem.offset0,@object
	.size		.nv.reservedSmem.offset0,0x4
	.type		.nv.reservedSmem.cap,@object
	.size		.nv.reservedSmem.cap,0x4
